//
// Generated by NVIDIA NVVM Compiler
//
// Compiler Build ID: CL-36424714
// Cuda compilation tools, release 13.0, V13.0.88
// Based on NVVM 20.0.0
//

.version 9.0
.target sm_100
.address_size 64

	// .globl	_Z9block_sumPKiPiS1_m
.extern .func  (.param .b32 func_retval0) vprintf
(
	.param .b64 vprintf_param_0,
	.param .b64 vprintf_param_1
)
;
// _ZZ9block_sumPKiPiS1_mE5sdata has been demoted
.global .align 1 .b8 $str[9] = {115, 97, 118, 101, 100, 111, 110, 101};
.global .align 1 .b8 $str$1[4] = {37, 100, 10};
.global .align 1 .b8 $str$2[3] = {111, 107};

.visible .entry _Z9block_sumPKiPiS1_m(
	.param .u64 .ptr .align 1 _Z9block_sumPKiPiS1_m_param_0,
	.param .u64 .ptr .align 1 _Z9block_sumPKiPiS1_m_param_1,
	.param .u64 .ptr .align 1 _Z9block_sumPKiPiS1_m_param_2,
	.param .u64 _Z9block_sumPKiPiS1_m_param_3
)
{
	.local .align 8 .b8 	__local_depot0[8];
	.reg .b64 	%SP;
	.reg .b64 	%SPL;
	.reg .pred 	%p<7>;
	.reg .b32 	%r<29>;
	.reg .b64 	%rd<25>;
	// demoted variable
	.shared .align 4 .b8 _ZZ9block_sumPKiPiS1_mE5sdata[256];
	mov.u64 	%SPL, __local_depot0;
	cvta.local.u64 	%SP, %SPL;
	ld.param.u64 	%rd5, [_Z9block_sumPKiPiS1_m_param_0];
	ld.param.u64 	%rd6, [_Z9block_sumPKiPiS1_m_param_1];
	ld.param.u64 	%rd7, [_Z9block_sumPKiPiS1_m_param_3];
	cvta.to.global.u64 	%rd1, %rd6;
	add.u64 	%rd8, %SP, 0;
	add.u64 	%rd2, %SPL, 0;
	mov.u32 	%r1, %tid.x;
	mov.u32 	%r2, %ctaid.x;
	mov.u32 	%r28, %ntid.x;
	mad.lo.s32 	%r7, %r2, %r28, %r1;
	cvt.s64.s32 	%rd3, %r7;
	setp.le.u64 	%p1, %rd7, %rd3;
	shl.b32 	%r8, %r1, 2;
	mov.u32 	%r9, _ZZ9block_sumPKiPiS1_mE5sdata;
	add.s32 	%r4, %r9, %r8;
	@%p1 bra 	$L__BB0_2;
	cvta.to.global.u64 	%rd9, %rd5;
	shl.b64 	%rd10, %rd3, 2;
	add.s64 	%rd11, %rd9, %rd10;
	ld.global.u32 	%r10, [%rd11];
	st.shared.u32 	[%r4], %r10;
$L__BB0_2:
	bar.sync 	0;
	setp.lt.u32 	%p2, %r28, 2;
	@%p2 bra 	$L__BB0_6;
$L__BB0_3:
	shr.u32 	%r6, %r28, 1;
	setp.ge.u32 	%p3, %r1, %r6;
	@%p3 bra 	$L__BB0_5;
	ld.shared.u32 	%r11, [%r4];
	shl.b32 	%r12, %r6, 2;
	add.s32 	%r13, %r4, %r12;
	ld.shared.u32 	%r14, [%r13];
	add.s32 	%r15, %r14, %r11;
	st.shared.u32 	[%r4], %r15;
$L__BB0_5:
	bar.sync 	0;
	setp.gt.u32 	%p4, %r28, 3;
	mov.u32 	%r28, %r6;
	@%p4 bra 	$L__BB0_3;
$L__BB0_6:
	mul.wide.u32 	%rd12, %r2, 4;
	add.s64 	%rd4, %rd1, %rd12;
	mov.b32 	%r16, 0;
	st.global.u32 	[%rd4], %r16;
	setp.ne.s32 	%p5, %r1, 0;
	@%p5 bra 	$L__BB0_8;
	ld.shared.u32 	%r17, [_ZZ9block_sumPKiPiS1_mE5sdata];
	st.global.u32 	[%rd4], %r17;
	mov.u64 	%rd13, $str;
	cvta.global.u64 	%rd14, %rd13;
	{ // callseq 0, 0
	.param .b64 param0;
	st.param.b64 	[param0], %rd14;
	.param .b64 param1;
	st.param.b64 	[param1], 0;
	.param .b32 retval0;
	call.uni (retval0), 
	vprintf, 
	(
	param0, 
	param1
	);
	ld.param.b32 	%r18, [retval0];
	} // callseq 0
	ld.global.u32 	%r20, [%rd4];
	st.local.u32 	[%rd2], %r20;
	mov.u64 	%rd15, $str$1;
	cvta.global.u64 	%rd16, %rd15;
	{ // callseq 1, 0
	.param .b64 param0;
	st.param.b64 	[param0], %rd16;
	.param .b64 param1;
	st.param.b64 	[param1], %rd8;
	.param .b32 retval0;
	call.uni (retval0), 
	vprintf, 
	(
	param0, 
	param1
	);
	ld.param.b32 	%r21, [retval0];
	} // callseq 1
	bra.uni 	$L__BB0_9;
$L__BB0_8:
	setp.gt.u32 	%p6, %r1, 15;
	@%p6 bra 	$L__BB0_10;
$L__BB0_9:
	mov.u64 	%rd18, $str$2;
	cvta.global.u64 	%rd19, %rd18;
	{ // callseq 2, 0
	.param .b64 param0;
	st.param.b64 	[param0], %rd19;
	.param .b64 param1;
	st.param.b64 	[param1], 0;
	.param .b32 retval0;
	call.uni (retval0), 
	vprintf, 
	(
	param0, 
	param1
	);
	ld.param.b32 	%r23, [retval0];
	} // callseq 2
	ld.global.u32 	%r25, [%rd4];
	mul.wide.u32 	%rd20, %r1, 4;
	add.s64 	%rd21, %rd1, %rd20;
	st.global.u32 	[%rd21], %r25;
	st.local.u32 	[%rd2], %r25;
	mov.u64 	%rd22, $str$1;
	cvta.global.u64 	%rd23, %rd22;
	{ // callseq 3, 0
	.param .b64 param0;
	st.param.b64 	[param0], %rd23;
	.param .b64 param1;
	st.param.b64 	[param1], %rd8;
	.param .b32 retval0;
	call.uni (retval0), 
	vprintf, 
	(
	param0, 
	param1
	);
	ld.param.b32 	%r26, [retval0];
	} // callseq 3
$L__BB0_10:
	ret;

}


// ===== COMPILED SASS (sm_100) =====

	.target	sm_100

	.elftype	@"ET_EXEC"


//--------------------- .note.nv.tkinfo           --------------------------
	.section	.note.nv.tkinfo,"",@"SHT_NOTE"
	.sectionflags	@"SHF_NOTE_NV_TKINFO"
	.tkinfo
        /*0018*/ 	.word	0x00000002
        /*0030*/ 	.string	""
        /*0030*/ 	.string	"ptxas"
        /*0030*/ 	.string	"Cuda compilation tools, release 13.0, V13.0.88"
        /*0030*/ 	.string	"Build cuda_13.0.r13.0/compiler.36424714_0"
        /*0030*/ 	.string	"-arch sm_100 -m 64 "



//--------------------- .note.nv.cuinfo           --------------------------
	.section	.note.nv.cuinfo,"",@"SHT_NOTE"
	.sectionflags	@"SHF_NOTE_NV_CUINFO"
        /*0018*/ 	.short	0x0002
        /*001a*/ 	.short	0x0064
        /*001c*/ 	.short	0x0082
	.zero		2


//--------------------- .nv.info                  --------------------------
	.section	.nv.info,"",@"SHT_CUDA_INFO"
	.align	4


	//----- nvinfo : EIATTR_REGCOUNT
	.align		4
        /*0000*/ 	.byte	0x04, 0x2f
        /*0002*/ 	.short	(.L_4 - .L_3)
	.align		4
.L_3:
        /*0004*/ 	.word	index@(_Z9block_sumPKiPiS1_m)
        /*0008*/ 	.word	0x0000001a


	//----- nvinfo : EIATTR_FRAME_SIZE
	.align		4
.L_4:
        /*000c*/ 	.byte	0x04, 0x11
        /*000e*/ 	.short	(.L_6 - .L_5)
	.align		4
.L_5:
        /*0010*/ 	.word	index@(_Z9block_sumPKiPiS1_m)
        /*0014*/ 	.word	0x00000008


	//----- nvinfo : EIATTR_MIN_STACK_SIZE
	.align		4
.L_6:
        /*0018*/ 	.byte	0x04, 0x12
        /*001a*/ 	.short	(.L_8 - .L_7)
	.align		4
.L_7:
        /*001c*/ 	.word	index@(_Z9block_sumPKiPiS1_m)
        /*0020*/ 	.word	0x00000008
.L_8:


//--------------------- .nv.compat                --------------------------
	.section	.nv.compat,"",@"SHT_CUDA_COMPAT_INFO"
	.align	4
        /*0000*/ 	.byte	0x02, 0x09, 0x00, 0x00, 0x02, 0x02, 0x01, 0x00, 0x02, 0x05, 0x05, 0x00, 0x03, 0x07, 0x01, 0x01
        /*0010*/ 	.byte	0x02, 0x03, 0x00, 0x00, 0x02, 0x06, 0x01, 0x00, 0x04, 0x0b, 0x08, 0x00, 0x09, 0x00, 0x00, 0x00
        /*0020*/ 	.byte	0x00, 0x00, 0x00, 0x00


//--------------------- .nv.info._Z9block_sumPKiPiS1_m --------------------------
	.section	.nv.info._Z9block_sumPKiPiS1_m,"",@"SHT_CUDA_INFO"
	.sectionflags	@""
	.align	4


	//----- nvinfo : EIATTR_CUDA_API_VERSION
	.align		4
        /*0000*/ 	.byte	0x04, 0x37
        /*0002*/ 	.short	(.L_10 - .L_9)
.L_9:
        /*0004*/ 	.word	0x00000082


	//----- nvinfo : EIATTR_KPARAM_INFO
	.align		4
.L_10:
        /*0008*/ 	.byte	0x04, 0x17
        /*000a*/ 	.short	(.L_12 - .L_11)
.L_11:
        /*000c*/ 	.word	0x00000000
        /*0010*/ 	.short	0x0003
        /*0012*/ 	.short	0x0018
        /*0014*/ 	.byte	0x00, 0xf0, 0x21, 0x00


	//----- nvinfo : EIATTR_KPARAM_INFO
	.align		4
.L_12:
        /*0018*/ 	.byte	0x04, 0x17
        /*001a*/ 	.short	(.L_14 - .L_13)
.L_13:
        /*001c*/ 	.word	0x00000000
        /*0020*/ 	.short	0x0002
        /*0022*/ 	.short	0x0010
        /*0024*/ 	.byte	0x00, 0xf5, 0x21, 0x00


	//----- nvinfo : EIATTR_KPARAM_INFO
	.align		4
.L_14:
        /*0028*/ 	.byte	0x04, 0x17
        /*002a*/ 	.short	(.L_16 - .L_15)
.L_15:
        /*002c*/ 	.word	0x00000000
        /*0030*/ 	.short	0x0001
        /*0032*/ 	.short	0x0008
        /*0034*/ 	.byte	0x00, 0xf5, 0x21, 0x00


	//----- nvinfo : EIATTR_KPARAM_INFO
	.align		4
.L_16:
        /*0038*/ 	.byte	0x04, 0x17
        /*003a*/ 	.short	(.L_18 - .L_17)
.L_17:
        /*003c*/ 	.word	0x00000000
        /*0040*/ 	.short	0x0000
        /*0042*/ 	.short	0x0000
        /*0044*/ 	.byte	0x00, 0xf5, 0x21, 0x00


	//----- nvinfo : EIATTR_SPARSE_MMA_MASK
	.align		4
.L_18:
        /*0048*/ 	.byte	0x03, 0x50
        /*004a*/ 	.short	0x0000


	//----- nvinfo : EIATTR_MAXREG_COUNT
	.align		4
        /*004c*/ 	.byte	0x03, 0x1b
        /*004e*/ 	.short	0x00ff


	//----- nvinfo : EIATTR_NUM_BARRIERS
	.align		4
        /*0050*/ 	.byte	0x02, 0x4c
        /*0052*/ 	.byte	0x01
	.zero		1


	//----- nvinfo : EIATTR_EXTERNS
	.align		4
        /*0054*/ 	.byte	0x04, 0x0f
        /*0056*/ 	.short	(.L_20 - .L_19)


	//   ....[0]....
	.align		4
.L_19:
        /*0058*/ 	.word	index@(vprintf)


	//----- nvinfo : EIATTR_MERCURY_ISA_VERSION
	.align		4
.L_20:
        /*005c*/ 	.byte	0x03, 0x5f
        /*005e*/ 	.short	0x0101


	//----- nvinfo : EIATTR_VRC_CTA_INIT_COUNT
	.align		4
        /*0060*/ 	.byte	0x02, 0x4a
	.zero		1
	.zero		1


	//----- nvinfo : EIATTR_SYSCALL_OFFSETS
	.align		4
        /*0064*/ 	.byte	0x04, 0x46
        /*0066*/ 	.short	(.L_22 - .L_21)


	//   ....[0]....
.L_21:
        /*0068*/ 	.word	0x00000390


	//   ....[1]....
        /*006c*/ 	.word	0x00000430


	//   ....[2]....
        /*0070*/ 	.word	0x000004f0


	//   ....[3]....
        /*0074*/ 	.word	0x000005c0


	//----- nvinfo : EIATTR_EXIT_INSTR_OFFSETS
	.align		4
.L_22:
        /*0078*/ 	.byte	0x04, 0x1c
        /*007a*/ 	.short	(.L_24 - .L_23)


	//   ....[0]....
.L_23:
        /*007c*/ 	.word	0x00000460


	//   ....[1]....
        /*0080*/ 	.word	0x000005d0


	//----- nvinfo : EIATTR_CRS_STACK_SIZE
	.align		4
.L_24:
        /*0084*/ 	.byte	0x04, 0x1e
        /*0086*/ 	.short	(.L_26 - .L_25)
.L_25:
        /*0088*/ 	.word	0x00000000


	//----- nvinfo : EIATTR_CBANK_PARAM_SIZE
	.align		4
.L_26:
        /*008c*/ 	.byte	0x03, 0x19
        /*008e*/ 	.short	0x0020


	//----- nvinfo : EIATTR_PARAM_CBANK
	.align		4
        /*0090*/ 	.byte	0x04, 0x0a
        /*0092*/ 	.short	(.L_28 - .L_27)
	.align		4
.L_27:
        /*0094*/ 	.word	index@(.nv.constant0._Z9block_sumPKiPiS1_m)
        /*0098*/ 	.short	0x0380
        /*009a*/ 	.short	0x0020


	//----- nvinfo : EIATTR_SW_WAR
	.align		4
.L_28:
        /*009c*/ 	.byte	0x04, 0x36
        /*009e*/ 	.short	(.L_30 - .L_29)
.L_29:
        /*00a0*/ 	.word	0x00000008
.L_30:


//--------------------- .nv.callgraph             --------------------------
	.section	.nv.callgraph,"",@"SHT_CUDA_CALLGRAPH"
	.align	4
	.sectionentsize	8
	.align		4
        /*0000*/ 	.word	0x00000000
	.align		4
        /*0004*/ 	.word	0xffffffff
	.align		4
        /*0008*/ 	.word	index@(_Z9block_sumPKiPiS1_m)
	.align		4
        /*000c*/ 	.word	index@(vprintf)
	.align		4
        /*0010*/ 	.word	0x00000000
	.align		4
        /*0014*/ 	.word	0xfffffffe
	.align		4
        /*0018*/ 	.word	0x00000000
	.align		4
        /*001c*/ 	.word	0xfffffffd
	.align		4
        /*0020*/ 	.word	0x00000000
	.align		4
        /*0024*/ 	.word	0xfffffffc


//--------------------- .nv.constant4             --------------------------
	.section	.nv.constant4,"a",@progbits
	.align	8
	.align		8
.nv.constant4:
        /*0000*/ 	.dword	vprintf
	.align		8
        /*0008*/ 	.dword	$str
	.align		8
        /*0010*/ 	.dword	$str$1
	.align		8
        /*0018*/ 	.dword	$str$2


//--------------------- .text._Z9block_sumPKiPiS1_m --------------------------
	.section	.text._Z9block_sumPKiPiS1_m,"ax",@progbits
	.align	128
        .global         _Z9block_sumPKiPiS1_m
        .type           _Z9block_sumPKiPiS1_m,@function
        .size           _Z9block_sumPKiPiS1_m,(.L_x_10 - _Z9block_sumPKiPiS1_m)
        .other          _Z9block_sumPKiPiS1_m,@"STO_CUDA_ENTRY STV_DEFAULT"
_Z9block_sumPKiPiS1_m:
.text._Z9block_sumPKiPiS1_m:
[----:B------:R-:W0:Y:S01]  /*0000*/  LDC R1, c[0x0][0x37c] ;  /* 0x0000df00ff017b82 */ /* 0x000e220000000800 */
[----:B------:R-:W1:Y:S01]  /*0010*/  S2R R22, SR_TID.X ;  /* 0x0000000000167919 */ /* 0x000e620000002100 */
[----:B------:R-:W2:Y:S06]  /*0020*/  LDCU UR7, c[0x0][0x2fc] ;  /* 0x00005f80ff0777ac */ /* 0x000eac0008000800 */
[----:B------:R-:W3:Y:S01]  /*0030*/  LDC.64 R16, c[0x0][0x388] ;  /* 0x0000e200ff107b82 */ /* 0x000ee20000000a00 */
[----:B0-----:R-:W-:Y:S01]  /*0040*/  VIADD R1, R1, 0xfffffff8 ;  /* 0xfffffff801017836 */ /* 0x001fe20000000000 */
[----:B------:R-:W1:Y:S01]  /*0050*/  S2R R5, SR_CTAID.X ;  /* 0x0000000000057919 */ /* 0x000e620000002500 */
[----:B------:R-:W1:Y:S01]  /*0060*/  LDCU UR8, c[0x0][0x360] ;  /* 0x00006c00ff0877ac */ /* 0x000e620008000800 */
[----:B------:R-:W0:Y:S01]  /*0070*/  LDCU.64 UR4, c[0x0][0x398] ;  /* 0x00007300ff0477ac */ /* 0x000e220008000a00 */
[----:B------:R-:W4:Y:S01]  /*0080*/  LDCU.64 UR36, c[0x0][0x358] ;  /* 0x00006b00ff2477ac */ /* 0x000f220008000a00 */
[----:B-1----:R-:W-:-:S05]  /*0090*/  IMAD R0, R5, UR8, R22 ;  /* 0x0000000805007c24 */ /* 0x002fca000f8e0216 */
[----:B0-----:R-:W-:Y:S02]  /*00a0*/  ISETP.GE.U32.AND P0, PT, R0, UR4, PT ;  /* 0x0000000400007c0c */ /* 0x001fe4000bf06070 */
[----:B------:R-:W-:-:S04]  /*00b0*/  SHF.R.S32.HI R3, RZ, 0x1f, R0 ;  /* 0x0000001fff037819 */ /* 0x000fc80000011400 */
[----:B------:R-:W-:-:S13]  /*00c0*/  ISETP.GE.U32.AND.EX P0, PT, R3, UR5, PT, P0 ;  /* 0x0000000503007c0c */ /* 0x000fda000bf06100 */
[----:B------:R-:W0:Y:S02]  /*00d0*/  @!P0 LDC.64 R6, c[0x0][0x380] ;  /* 0x0000e000ff068b82 */ /* 0x000e240000000a00 */
[----:B0-----:R-:W-:-:S04]  /*00e0*/  @!P0 LEA R2, P1, R0, R6, 0x2 ;  /* 0x0000000600028211 */ /* 0x001fc800078210ff */
[----:B------:R-:W-:-:S06]  /*00f0*/  @!P0 LEA.HI.X R3, R0, R7, R3, 0x2, P1 ;  /* 0x0000000700038211 */ /* 0x000fcc00008f1403 */
[----:B----4-:R-:W4:Y:S01]  /*0100*/  @!P0 LDG.E R3, desc[UR36][R2.64] ;  /* 0x0000002402038981 */ /* 0x010f22000c1e1900 */
[----:B------:R-:W0:Y:S01]  /*0110*/  S2UR UR5, SR_CgaCtaId ;  /* 0x00000000000579c3 */ /* 0x000e220000008800 */
[----:B------:R-:W-:Y:S01]  /*0120*/  IMAD.U32 R4, RZ, RZ, UR8 ;  /* 0x00000008ff047e24 */ /* 0x000fe2000f8e00ff */
[----:B------:R-:W-:Y:S01]  /*0130*/  UMOV UR4, 0x400 ;  /* 0x0000040000047882 */ /* 0x000fe20000000000 */
[----:B------:R-:W1:Y:S01]  /*0140*/  LDCU UR6, c[0x0][0x2f8] ;  /* 0x00005f00ff0677ac */ /* 0x000e620008000800 */
[----:B---3--:R-:W-:Y:S02]  /*0150*/  IMAD.WIDE.U32 R16, R5, 0x4, R16 ;  /* 0x0000000405107825 */ /* 0x008fe400078e0010 */
[----:B------:R-:W-:Y:S01]  /*0160*/  ISETP.GE.U32.AND P1, PT, R4, 0x2, PT ;  /* 0x000000020400780c */ /* 0x000fe20003f26070 */
[----:B0-----:R-:W-:-:S06]  /*0170*/  ULEA UR4, UR5, UR4, 0x18 ;  /* 0x0000000405047291 */ /* 0x001fcc000f8ec0ff */
[----:B------:R-:W-:-:S05]  /*0180*/  LEA R0, R22, UR4, 0x2 ;  /* 0x0000000416007c11 */ /* 0x000fca000f8e10ff */
[----:B----4-:R0:W-:Y:S01]  /*0190*/  @!P0 STS [R0], R3 ;  /* 0x0000000300008388 */ /* 0x0101e20000000800 */
[----:B------:R-:W-:Y:S06]  /*01a0*/  BAR.SYNC.DEFER_BLOCKING 0x0 ;  /* 0x0000000000007b1d */ /* 0x000fec0000010000 */
[----:B-12---:R-:W-:Y:S05]  /*01b0*/  @!P1 BRA `(.L_x_0) ;  /* 0x00000000002c9947 */ /* 0x006fea0003800000 */
.L_x_1:
[----:B------:R-:W-:-:S04]  /*01c0*/  SHF.R.U32.HI R7, RZ, 0x1, R4 ;  /* 0x00000001ff077819 */ /* 0x000fc80000011604 */
[----:B------:R-:W-:-:S13]  /*01d0*/  ISETP.GE.U32.AND P0, PT, R22, R7, PT ;  /* 0x000000071600720c */ /* 0x000fda0003f06070 */
[----:B0-----:R-:W-:Y:S01]  /*01e0*/  @!P0 IMAD R3, R7, 0x4, R0 ;  /* 0x0000000407038824 */ /* 0x001fe200078e0200 */
[----:B------:R-:W-:Y:S05]  /*01f0*/  @!P0 LDS R2, [R0] ;  /* 0x0000000000028984 */ /* 0x000fea0000000800 */
[----:B------:R-:W0:Y:S02]  /*0200*/  @!P0 LDS R3, [R3] ;  /* 0x0000000003038984 */ /* 0x000e240000000800 */
[----:B0-----:R-:W-:-:S05]  /*0210*/  @!P0 IMAD.IADD R5, R2, 0x1, R3 ;  /* 0x0000000102058824 */ /* 0x001fca00078e0203 */
[----:B------:R1:W-:Y:S01]  /*0220*/  @!P0 STS [R0], R5 ;  /* 0x0000000500008388 */ /* 0x0003e20000000800 */
[----:B------:R-:W-:Y:S01]  /*0230*/  BAR.SYNC.DEFER_BLOCKING 0x0 ;  /* 0x0000000000007b1d */ /* 0x000fe20000010000 */
[----:B------:R-:W-:Y:S01]  /*0240*/  ISETP.GT.U32.AND P0, PT, R4, 0x3, PT ;  /* 0x000000030400780c */ /* 0x000fe20003f04070 */
[----:B------:R-:W-:-:S12]  /*0250*/  IMAD.MOV.U32 R4, RZ, RZ, R7 ;  /* 0x000000ffff047224 */ /* 0x000fd800078e0007 */
[----:B-1----:R-:W-:Y:S05]  /*0260*/  @P0 BRA `(.L_x_1) ;  /* 0xfffffffc00d40947 */ /* 0x002fea000383ffff */
.L_x_0:
[----:B------:R1:W-:Y:S01]  /*0270*/  STG.E desc[UR36][R16.64], RZ ;  /* 0x000000ff10007986 */ /* 0x0003e2000c101924 */
[----:B------:R-:W-:Y:S01]  /*0280*/  ISETP.NE.AND P0, PT, R22, RZ, PT ;  /* 0x000000ff1600720c */ /* 0x000fe20003f05270 */
[----:B------:R-:W-:Y:S01]  /*0290*/  BSSY.RECONVERGENT B6, `(.L_x_2) ;  /* 0x000001e000067945 */ /* 0x000fe20003800200 */
[----:B------:R-:W-:-:S05]  /*02a0*/  IADD3 R18, P1, PT, R1, UR6, RZ ;  /* 0x0000000601127c10 */ /* 0x000fca000ff3e0ff */
[----:B------:R-:W-:-:S06]  /*02b0*/  IMAD.X R2, RZ, RZ, UR7, P1 ;  /* 0x00000007ff027e24 */ /* 0x000fcc00088e06ff */
[----:B-1----:R-:W-:Y:S05]  /*02c0*/  @P0 BRA `(.L_x_3) ;  /* 0x0000000000600947 */ /* 0x002fea0003800000 */
[----:B------:R-:W1:Y:S01]  /*02d0*/  S2UR UR5, SR_CgaCtaId ;  /* 0x00000000000579c3 */ /* 0x000e620000008800 */
[----:B------:R-:W-:Y:S01]  /*02e0*/  UMOV UR4, 0x400 ;  /* 0x0000040000047882 */ /* 0x000fe20000000000 */
[----:B------:R-:W-:Y:S02]  /*02f0*/  MOV R19, 0x0 ;  /* 0x0000000000137802 */ /* 0x000fe40000000f00 */
[----:B------:R-:W-:-:S04]  /*0300*/  CS2R R6, SRZ ;  /* 0x0000000000067805 */ /* 0x000fc8000001ff00 */
[----:B------:R2:W3:Y:S01]  /*0310*/  LDC.64 R8, c[0x4][R19] ;  /* 0x0100000013087b82 */ /* 0x0004e20000000a00 */
[----:B-1----:R-:W-:-:S09]  /*0320*/  ULEA UR4, UR5, UR4, 0x18 ;  /* 0x0000000405047291 */ /* 0x002fd2000f8ec0ff */
[----:B0-----:R-:W0:Y:S02]  /*0330*/  LDS R3, [UR4] ;  /* 0x00000004ff037984 */ /* 0x001e240008000800 */
[----:B------:R-:W1:Y:S02]  /*0340*/  LDCU.64 UR4, c[0x4][0x8] ;  /* 0x01000100ff0477ac */ /* 0x000e640008000a00 */
[----:B-1----:R-:W-:Y:S02]  /*0350*/  IMAD.U32 R4, RZ, RZ, UR4 ;  /* 0x00000004ff047e24 */ /* 0x002fe4000f8e00ff */
[----:B------:R-:W-:Y:S01]  /*0360*/  IMAD.U32 R5, RZ, RZ, UR5 ;  /* 0x00000005ff057e24 */ /* 0x000fe2000f8e00ff */
[----:B0--3--:R2:W-:Y:S06]  /*0370*/  STG.E desc[UR36][R16.64], R3 ;  /* 0x0000000310007986 */ /* 0x0095ec000c101924 */
[----:B------:R-:W-:-:S07]  /*0380*/  LEPC R20, `(.L_x_4) ;  /* 0x000000001014794e */ /* 0x000fce0000000000 */
[----:B--2---:R-:W-:Y:S05]  /*0390*/  CALL.ABS.NOINC R8 ;  /* 0x0000000008007343 */ /* 0x004fea0003c00000 */
.L_x_4:
[----:B------:R-:W2:Y:S01]  /*03a0*/  LDG.E R0, desc[UR36][R16.64] ;  /* 0x0000002410007981 */ /* 0x000ea2000c1e1900 */
[----:B------:R0:W1:Y:S01]  /*03b0*/  LDC.64 R8, c[0x4][R19] ;  /* 0x0100000013087b82 */ /* 0x0000620000000a00 */
[----:B------:R-:W3:Y:S01]  /*03c0*/  LDCU.64 UR4, c[0x4][0x10] ;  /* 0x01000200ff0477ac */ /* 0x000ee20008000a00 */
[----:B------:R-:W-:Y:S02]  /*03d0*/  IMAD.MOV.U32 R6, RZ, RZ, R18 ;  /* 0x000000ffff067224 */ /* 0x000fe400078e0012 */
[----:B------:R-:W-:Y:S02]  /*03e0*/  IMAD.MOV.U32 R7, RZ, RZ, R2 ;  /* 0x000000ffff077224 */ /* 0x000fe400078e0002 */
[----:B---3--:R-:W-:Y:S02]  /*03f0*/  IMAD.U32 R4, RZ, RZ, UR4 ;  /* 0x00000004ff047e24 */ /* 0x008fe4000f8e00ff */
[----:B------:R-:W-:Y:S01]  /*0400*/  IMAD.U32 R5, RZ, RZ, UR5 ;  /* 0x00000005ff057e24 */ /* 0x000fe2000f8e00ff */
[----:B-12---:R0:W-:Y:S06]  /*0410*/  STL [R1], R0 ;  /* 0x0000000001007387 */ /* 0x0061ec0000100800 */
[----:B------:R-:W-:-:S07]  /*0420*/  LEPC R20, `(.L_x_5) ;  /* 0x000000001014794e */ /* 0x000fce0000000000 */
[----:B0-----:R-:W-:Y:S05]  /*0430*/  CALL.ABS.NOINC R8 ;  /* 0x0000000008007343 */ /* 0x001fea0003c00000 */
.L_x_5:
[----:B------:R-:W-:Y:S05]  /*0440*/  BRA `(.L_x_6) ;  /* 0x0000000000087947 */ /* 0x000fea0003800000 */
.L_x_3:
[----:B------:R-:W-:-:S13]  /*0450*/  ISETP.GT.U32.AND P0, PT, R22, 0xf, PT ;  /* 0x0000000f1600780c */ /* 0x000fda0003f04070 */
[----:B------:R-:W-:Y:S05]  /*0460*/  @P0 EXIT ;  /* 0x000000000000094d */ /* 0x000fea0003800000 */
.L_x_6:
[----:B------:R-:W-:Y:S05]  /*0470*/  BSYNC.RECONVERGENT B6 ;  /* 0x0000000000067941 */ /* 0x000fea0003800200 */
.L_x_2:
[----:B------:R-:W-:Y:S01]  /*0480*/  MOV R19, 0x0 ;  /* 0x0000000000137802 */ /* 0x000fe20000000f00 */
[----:B------:R-:W1:Y:S01]  /*0490*/  LDCU.64 UR4, c[0x4][0x18] ;  /* 0x01000300ff0477ac */ /* 0x000e620008000a00 */
[----:B------:R-:W-:Y:S02]  /*04a0*/  CS2R R6, SRZ ;  /* 0x0000000000067805 */ /* 0x000fe4000001ff00 */
[----:B------:R2:W3:Y:S01]  /*04b0*/  LDC.64 R8, c[0x4][R19] ;  /* 0x0100000013087b82 */ /* 0x0004e20000000a00 */
[----:B-1----:R-:W-:Y:S02]  /*04c0*/  IMAD.U32 R4, RZ, RZ, UR4 ;  /* 0x00000004ff047e24 */ /* 0x002fe4000f8e00ff */
[----:B--2---:R-:W-:-:S07]  /*04d0*/  IMAD.U32 R5, RZ, RZ, UR5 ;  /* 0x00000005ff057e24 */ /* 0x004fce000f8e00ff */
[----:B------:R-:W-:-:S07]  /*04e0*/  LEPC R20, `(.L_x_7) ;  /* 0x000000001014794e */ /* 0x000fce0000000000 */
[----:B0--3--:R-:W-:Y:S05]  /*04f0*/  CALL.ABS.NOINC R8 ;  /* 0x0000000008007343 */ /* 0x009fea0003c00000 */
.L_x_7:
[----:B------:R-:W2:Y:S01]  /*0500*/  LDG.E R16, desc[UR36][R16.64] ;  /* 0x0000002410107981 */ /* 0x000ea2000c1e1900 */
[----:B------:R-:W0:Y:S01]  /*0510*/  LDC.64 R4, c[0x0][0x388] ;  /* 0x0000e200ff047b82 */ /* 0x000e220000000a00 */
[----:B------:R-:W1:Y:S01]  /*0520*/  LDCU.64 UR4, c[0x4][0x10] ;  /* 0x01000200ff0477ac */ /* 0x000e620008000a00 */
[----:B------:R-:W-:Y:S02]  /*0530*/  IMAD.MOV.U32 R6, RZ, RZ, R18 ;  /* 0x000000ffff067224 */ /* 0x000fe400078e0012 */
[----:B------:R-:W-:-:S04]  /*0540*/  IMAD.MOV.U32 R7, RZ, RZ, R2 ;  /* 0x000000ffff077224 */ /* 0x000fc800078e0002 */
[----:B------:R3:W4:Y:S01]  /*0550*/  LDC.64 R8, c[0x4][R19] ;  /* 0x0100000013087b82 */ /* 0x0007220000000a00 */
[----:B0-----:R-:W-:-:S04]  /*0560*/  IMAD.WIDE.U32 R22, R22, 0x4, R4 ;  /* 0x0000000416167825 */ /* 0x001fc800078e0004 */
[----:B-1----:R-:W-:Y:S02]  /*0570*/  IMAD.U32 R4, RZ, RZ, UR4 ;  /* 0x00000004ff047e24 */ /* 0x002fe4000f8e00ff */
[----:B------:R-:W-:Y:S01]  /*0580*/  IMAD.U32 R5, RZ, RZ, UR5 ;  /* 0x00000005ff057e24 */ /* 0x000fe2000f8e00ff */
[----:B--2---:R3:W-:Y:S04]  /*0590*/  STL [R1], R16 ;  /* 0x0000001001007387 */ /* 0x0047e80000100800 */
[----:B----4-:R3:W-:Y:S02]  /*05a0*/  STG.E desc[UR36][R22.64], R16 ;  /* 0x0000001016007986 */ /* 0x0107e4000c101924 */
[----:B------:R-:W-:-:S07]  /*05b0*/  LEPC R20, `(.L_x_8) ;  /* 0x000000001014794e */ /* 0x000fce0000000000 */
[----:B---3--:R-:W-:Y:S05]  /*05c0*/  CALL.ABS.NOINC R8 ;  /* 0x0000000008007343 */ /* 0x008fea0003c00000 */
.L_x_8:
[----:B------:R-:W-:Y:S05]  /*05d0*/  EXIT ;  /* 0x000000000000794d */ /* 0x000fea0003800000 */
.L_x_9:
[----:B------:R-:W-:-:S00]  /*05e0*/  BRA `(.L_x_9) ;  /* 0xfffffffc00fc7947 */ /* 0x000fc0000383ffff */
[----:B------:R-:W-:-:S00]  /*05f0*/  NOP ;  /* 0x0000000000007918 */ /* 0x000fc00000000000 */
        /* <DEDUP_REMOVED lines=8> */
.L_x_10:


//--------------------- .nv.global.init           --------------------------
	.section	.nv.global.init,"aw",@progbits
.nv.global.init:
	.type		$str$2,@object
	.size		$str$2,($str$1 - $str$2)
$str$2:
        /*0000*/ 	.byte	0x6f, 0x6b, 0x00
	.type		$str$1,@object
	.size		$str$1,($str - $str$1)
$str$1:
        /*0003*/ 	.byte	0x25, 0x64, 0x0a, 0x00
	.type		$str,@object
	.size		$str,(.L_0 - $str)
$str:
        /*0007*/ 	.byte	0x73, 0x61, 0x76, 0x65, 0x64, 0x6f, 0x6e, 0x65, 0x00
.L_0:


//--------------------- .nv.shared._Z9block_sumPKiPiS1_m --------------------------
	.section	.nv.shared._Z9block_sumPKiPiS1_m,"aw",@nobits
	.sectionflags	@""
	.align	4
.nv.shared._Z9block_sumPKiPiS1_m:
	.zero		1280


//--------------------- .nv.shared.reserved.0     --------------------------
	.section	.nv.shared.reserved.0,"aw",@nobits
	.weak		__nv_reservedSMEM_offset_0_alias
	.size		__nv_reservedSMEM_offset_0_alias, 0, 64
	.other		__nv_reservedSMEM_offset_0_alias,@"STO_CUDA_RESERVED_SHARED STV_DEFAULT"
__nv_reservedSMEM_offset_0_alias:
	.zero		0
	.zero		64


//--------------------- .nv.constant0._Z9block_sumPKiPiS1_m --------------------------
	.section	.nv.constant0._Z9block_sumPKiPiS1_m,"a",@progbits
	.sectionflags	@""
	.align	4
.nv.constant0._Z9block_sumPKiPiS1_m:
	.zero		928


//--------------------- SYMBOLS --------------------------

	.type		.nv.reservedSmem.offset0,@object
	.size		.nv.reservedSmem.offset0,0x4
	.type		.nv.reservedSmem.cap,@object
	.size		.nv.reservedSmem.cap,0x4
	.type		vprintf,@function
